	.headerflags	@"EF_CUDA_TEXMODE_UNIFIED EF_CUDA_64BIT_ADDRESS EF_CUDA_ACCELERATORS EF_CUDA_SM90 EF_CUDA_VIRTUAL_SM(EF_CUDA_SM90)"
	.elftype	@"ET_EXEC"


//--------------------- .nv.info                  --------------------------
	.section	.nv.info,"",@"SHT_CUDA_INFO"
	.align	4


	//----- nvinfo : EIATTR_REGCOUNT
	.align		4
        /*0000*/ 	.byte	0x04, 0x2f
        /*0002*/ 	.short	(.L_3 - .L_2)
	.align		4
.L_2:
        /*0004*/ 	.word	index@(triton_red_fused__native_batch_norm_legit_no_training_add_convolution_mean_mul_rsub_sigmoid_3)
        /*0008*/ 	.word	0x00000028


	//----- nvinfo : EIATTR_MIN_STACK_SIZE
	.align		4
.L_3:
        /*000c*/ 	.byte	0x04, 0x12
        /*000e*/ 	.short	(.L_5 - .L_4)
	.align		4
.L_4:
        /*0010*/ 	.word	index@(triton_red_fused__native_batch_norm_legit_no_training_add_convolution_mean_mul_rsub_sigmoid_3)
        /*0014*/ 	.word	0x00000000


	//----- nvinfo : EIATTR_FRAME_SIZE
	.align		4
.L_5:
        /*0018*/ 	.byte	0x04, 0x11
        /*001a*/ 	.short	(.L_7 - .L_6)
	.align		4
.L_6:
        /*001c*/ 	.word	index@(triton_red_fused__native_batch_norm_legit_no_training_add_convolution_mean_mul_rsub_sigmoid_3)
        /*0020*/ 	.word	0x00000000


	//----- nvinfo : EIATTR_MIN_STACK_SIZE
	.align		4
.L_7:
        /*0024*/ 	.byte	0x04, 0x12
        /*0026*/ 	.short	(.L_9 - .L_8)
	.align		4
.L_8:
        /*0028*/ 	.word	index@(triton_red_fused__native_batch_norm_legit_no_training_add_convolution_mean_mul_rsub_sigmoid_3)
        /*002c*/ 	.word	0x00000000
.L_9:


//--------------------- .nv.info.triton_red_fused__native_batch_norm_legit_no_training_add_convolution_mean_mul_rsub_sigmoid_3 --------------------------
	.section	.nv.info.triton_red_fused__native_batch_norm_legit_no_training_add_convolution_mean_mul_rsub_sigmoid_3,"",@"SHT_CUDA_INFO"
	.sectionflags	@""
	.align	4


	//----- nvinfo : EIATTR_CUDA_API_VERSION
	.align		4
        /*0000*/ 	.byte	0x04, 0x37
        /*0002*/ 	.short	(.L_11 - .L_10)
.L_10:
        /*0004*/ 	.word	0x0000007c


	//----- nvinfo : EIATTR_KPARAM_INFO
	.align		4
.L_11:
        /*0008*/ 	.byte	0x04, 0x17
        /*000a*/ 	.short	(.L_13 - .L_12)
.L_12:
        /*000c*/ 	.word	0x00000000
        /*0010*/ 	.short	0x0011
        /*0012*/ 	.short	0x0084
        /*0014*/ 	.byte	0x00, 0xf0, 0x11, 0x00


	//----- nvinfo : EIATTR_KPARAM_INFO
	.align		4
.L_13:
        /*0018*/ 	.byte	0x04, 0x17
        /*001a*/ 	.short	(.L_15 - .L_14)
.L_14:
        /*001c*/ 	.word	0x00000000
        /*0020*/ 	.short	0x0010
        /*0022*/ 	.short	0x0080
        /*0024*/ 	.byte	0x00, 0xf0, 0x11, 0x00


	//----- nvinfo : EIATTR_KPARAM_INFO
	.align		4
.L_15:
        /*0028*/ 	.byte	0x04, 0x17
        /*002a*/ 	.short	(.L_17 - .L_16)
.L_16:
        /*002c*/ 	.word	0x00000000
        /*0030*/ 	.short	0x000f
        /*0032*/ 	.short	0x0078
        /*0034*/ 	.byte	0x00, 0xf4, 0x21, 0x00


	//----- nvinfo : EIATTR_KPARAM_INFO
	.align		4
.L_17:
        /*0038*/ 	.byte	0x04, 0x17
        /*003a*/ 	.short	(.L_19 - .L_18)
.L_18:
        /*003c*/ 	.word	0x00000000
        /*0040*/ 	.short	0x000e
        /*0042*/ 	.short	0x0070
        /*0044*/ 	.byte	0x00, 0xf4, 0x21, 0x00


	//----- nvinfo : EIATTR_KPARAM_INFO
	.align		4
.L_19:
        /*0048*/ 	.byte	0x04, 0x17
        /*004a*/ 	.short	(.L_21 - .L_20)
.L_20:
        /*004c*/ 	.word	0x00000000
        /*0050*/ 	.short	0x000d
        /*0052*/ 	.short	0x0068
        /*0054*/ 	.byte	0x00, 0xf4, 0x21, 0x00


	//----- nvinfo : EIATTR_KPARAM_INFO
	.align		4
.L_21:
        /*0058*/ 	.byte	0x04, 0x17
        /*005a*/ 	.short	(.L_23 - .L_22)
.L_22:
        /*005c*/ 	.word	0x00000000
        /*0060*/ 	.short	0x000c
        /*0062*/ 	.short	0x0060
        /*0064*/ 	.byte	0x00, 0xf4, 0x21, 0x00


	//----- nvinfo : EIATTR_KPARAM_INFO
	.align		4
.L_23:
        /*0068*/ 	.byte	0x04, 0x17
        /*006a*/ 	.short	(.L_25 - .L_24)
.L_24:
        /*006c*/ 	.word	0x00000000
        /*0070*/ 	.short	0x000b
        /*0072*/ 	.short	0x0058
        /*0074*/ 	.byte	0x00, 0xf4, 0x21, 0x00


	//----- nvinfo : EIATTR_KPARAM_INFO
	.align		4
.L_25:
        /*0078*/ 	.byte	0x04, 0x17
        /*007a*/ 	.short	(.L_27 - .L_26)
.L_26:
        /*007c*/ 	.word	0x00000000
        /*0080*/ 	.short	0x000a
        /*0082*/ 	.short	0x0050
        /*0084*/ 	.byte	0x00, 0xf4, 0x21, 0x00


	//----- nvinfo : EIATTR_KPARAM_INFO
	.align		4
.L_27:
        /*0088*/ 	.byte	0x04, 0x17
        /*008a*/ 	.short	(.L_29 - .L_28)
.L_28:
        /*008c*/ 	.word	0x00000000
        /*0090*/ 	.short	0x0009
        /*0092*/ 	.short	0x0048
        /*0094*/ 	.byte	0x00, 0xf4, 0x21, 0x00


	//----- nvinfo : EIATTR_KPARAM_INFO
	.align		4
.L_29:
        /*0098*/ 	.byte	0x04, 0x17
        /*009a*/ 	.short	(.L_31 - .L_30)
.L_30:
        /*009c*/ 	.word	0x00000000
        /*00a0*/ 	.short	0x0008
        /*00a2*/ 	.short	0x0040
        /*00a4*/ 	.byte	0x00, 0xf4, 0x21, 0x00


	//----- nvinfo : EIATTR_KPARAM_INFO
	.align		4
.L_31:
        /*00a8*/ 	.byte	0x04, 0x17
        /*00aa*/ 	.short	(.L_33 - .L_32)
.L_32:
        /*00ac*/ 	.word	0x00000000
        /*00b0*/ 	.short	0x0007
        /*00b2*/ 	.short	0x0038
        /*00b4*/ 	.byte	0x00, 0xf4, 0x21, 0x00


	//----- nvinfo : EIATTR_KPARAM_INFO
	.align		4
.L_33:
        /*00b8*/ 	.byte	0x04, 0x17
        /*00ba*/ 	.short	(.L_35 - .L_34)
.L_34:
        /*00bc*/ 	.word	0x00000000
        /*00c0*/ 	.short	0x0006
        /*00c2*/ 	.short	0x0030
        /*00c4*/ 	.byte	0x00, 0xf4, 0x21, 0x00


	//----- nvinfo : EIATTR_KPARAM_INFO
	.align		4
.L_35:
        /*00c8*/ 	.byte	0x04, 0x17
        /*00ca*/ 	.short	(.L_37 - .L_36)
.L_36:
        /*00cc*/ 	.word	0x00000000
        /*00d0*/ 	.short	0x0005
        /*00d2*/ 	.short	0x0028
        /*00d4*/ 	.byte	0x00, 0xf4, 0x21, 0x00


	//----- nvinfo : EIATTR_KPARAM_INFO
	.align		4
.L_37:
        /*00d8*/ 	.byte	0x04, 0x17
        /*00da*/ 	.short	(.L_39 - .L_38)
.L_38:
        /*00dc*/ 	.word	0x00000000
        /*00e0*/ 	.short	0x0004
        /*00e2*/ 	.short	0x0020
        /*00e4*/ 	.byte	0x00, 0xf4, 0x21, 0x00


	//----- nvinfo : EIATTR_KPARAM_INFO
	.align		4
.L_39:
        /*00e8*/ 	.byte	0x04, 0x17
        /*00ea*/ 	.short	(.L_41 - .L_40)
.L_40:
        /*00ec*/ 	.word	0x00000000
        /*00f0*/ 	.short	0x0003
        /*00f2*/ 	.short	0x0018
        /*00f4*/ 	.byte	0x00, 0xf4, 0x21, 0x00


	//----- nvinfo : EIATTR_KPARAM_INFO
	.align		4
.L_41:
        /*00f8*/ 	.byte	0x04, 0x17
        /*00fa*/ 	.short	(.L_43 - .L_42)
.L_42:
        /*00fc*/ 	.word	0x00000000
        /*0100*/ 	.short	0x0002
        /*0102*/ 	.short	0x0010
        /*0104*/ 	.byte	0x00, 0xf4, 0x21, 0x00


	//----- nvinfo : EIATTR_KPARAM_INFO
	.align		4
.L_43:
        /*0108*/ 	.byte	0x04, 0x17
        /*010a*/ 	.short	(.L_45 - .L_44)
.L_44:
        /*010c*/ 	.word	0x00000000
        /*0110*/ 	.short	0x0001
        /*0112*/ 	.short	0x0008
        /*0114*/ 	.byte	0x00, 0xf4, 0x21, 0x00


	//----- nvinfo : EIATTR_KPARAM_INFO
	.align		4
.L_45:
        /*0118*/ 	.byte	0x04, 0x17
        /*011a*/ 	.short	(.L_47 - .L_46)
.L_46:
        /*011c*/ 	.word	0x00000000
        /*0120*/ 	.short	0x0000
        /*0122*/ 	.short	0x0000
        /*0124*/ 	.byte	0x00, 0xf4, 0x21, 0x00


	//----- nvinfo : EIATTR_SPARSE_MMA_MASK
	.align		4
.L_47:
        /*0128*/ 	.byte	0x03, 0x50
        /*012a*/ 	.short	0x0000


	//----- nvinfo : EIATTR_MAXREG_COUNT
	.align		4
        /*012c*/ 	.byte	0x03, 0x1b
        /*012e*/ 	.short	0x0080


	//----- nvinfo : EIATTR_COOP_GROUP_MASK_REGIDS
	.align		4
        /*0130*/ 	.byte	0x04, 0x29
        /*0132*/ 	.short	(.L_49 - .L_48)


	//   ....[0]....
.L_48:
        /*0134*/ 	.word	0xffffffff


	//   ....[1]....
        /*0138*/ 	.word	0xffffffff


	//   ....[2]....
        /*013c*/ 	.word	0xffffffff


	//   ....[3]....
        /*0140*/ 	.word	0xffffffff


	//   ....[4]....
        /*0144*/ 	.word	0xffffffff


	//   ....[5]....
        /*0148*/ 	.word	0xffffffff


	//   ....[6]....
        /*014c*/ 	.word	0xffffffff


	//   ....[7]....
        /*0150*/ 	.word	0xffffffff


	//   ....[8]....
        /*0154*/ 	.word	0xffffffff


	//----- nvinfo : EIATTR_COOP_GROUP_INSTR_OFFSETS
	.align		4
.L_49:
        /*0158*/ 	.byte	0x04, 0x28
        /*015a*/ 	.short	(.L_51 - .L_50)


	//   ....[0]....
.L_50:
        /*015c*/ 	.word	0x000013d0


	//   ....[1]....
        /*0160*/ 	.word	0x000013f0


	//   ....[2]....
        /*0164*/ 	.word	0x00001410


	//   ....[3]....
        /*0168*/ 	.word	0x00001430


	//   ....[4]....
        /*016c*/ 	.word	0x00001460


	//   ....[5]....
        /*0170*/ 	.word	0x00001530


	//   ....[6]....
        /*0174*/ 	.word	0x00001550


	//   ....[7]....
        /*0178*/ 	.word	0x00001570


	//   ....[8]....
        /*017c*/ 	.word	0x000015c0


	//----- nvinfo : EIATTR_EXIT_INSTR_OFFSETS
	.align		4
.L_51:
        /*0180*/ 	.byte	0x04, 0x1c
        /*0182*/ 	.short	(.L_53 - .L_52)


	//   ....[0]....
.L_52:
        /*0184*/ 	.word	0x00001630


	//   ....[1]....
        /*0188*/ 	.word	0x00001660


	//----- nvinfo : EIATTR_REQNTID
	.align		4
.L_53:
        /*018c*/ 	.byte	0x04, 0x10
        /*018e*/ 	.short	(.L_55 - .L_54)
.L_54:
        /*0190*/ 	.word	0x00000200
        /*0194*/ 	.word	0x00000001
        /*0198*/ 	.word	0x00000001


	//----- nvinfo : EIATTR_CBANK_PARAM_SIZE
	.align		4
.L_55:
        /*019c*/ 	.byte	0x03, 0x19
        /*019e*/ 	.short	0x0088


	//----- nvinfo : EIATTR_PARAM_CBANK
	.align		4
        /*01a0*/ 	.byte	0x04, 0x0a
        /*01a2*/ 	.short	(.L_57 - .L_56)
	.align		4
.L_56:
        /*01a4*/ 	.word	index@(.nv.constant0.triton_red_fused__native_batch_norm_legit_no_training_add_convolution_mean_mul_rsub_sigmoid_3)
        /*01a8*/ 	.short	0x0210
        /*01aa*/ 	.short	0x0088


	//----- nvinfo : EIATTR_SW_WAR
	.align		4
.L_57:
        /*01ac*/ 	.byte	0x04, 0x36
        /*01ae*/ 	.short	(.L_59 - .L_58)
.L_58:
        /*01b0*/ 	.word	0x00000008
.L_59:


//--------------------- .nv.callgraph             --------------------------
	.section	.nv.callgraph,"",@"SHT_CUDA_CALLGRAPH"
	.align	4
	.sectionentsize	8
	.align		4
        /*0000*/ 	.word	0x00000000
	.align		4
        /*0004*/ 	.word	0xffffffff
	.align		4
        /*0008*/ 	.word	0x00000000
	.align		4
        /*000c*/ 	.word	0xfffffffe
	.align		4
        /*0010*/ 	.word	0x00000000
	.align		4
        /*0014*/ 	.word	0xfffffffd
	.align		4
        /*0018*/ 	.word	0x00000000
	.align		4
        /*001c*/ 	.word	0xfffffffc


//--------------------- .nv.constant4             --------------------------
	.section	.nv.constant4,"a",@progbits
	.align	8
	.align		8
.nv.constant4:
        /*0000*/ 	.dword	_$_str
	.align		8
        /*0008*/ 	.dword	_$_str_$_2


//--------------------- .text.triton_red_fused__native_batch_norm_legit_no_training_add_convolution_mean_mul_rsub_sigmoid_3 --------------------------
	.section	.text.triton_red_fused__native_batch_norm_legit_no_training_add_convolution_mean_mul_rsub_sigmoid_3,"ax",@progbits
	.sectionflags	@"SHF_BARRIERS=1"
	.align	128
        .global         triton_red_fused__native_batch_norm_legit_no_training_add_convolution_mean_mul_rsub_sigmoid_3
        .type           triton_red_fused__native_batch_norm_legit_no_training_add_convolution_mean_mul_rsub_sigmoid_3,@function
        .size           triton_red_fused__native_batch_norm_legit_no_training_add_convolution_mean_mul_rsub_sigmoid_3,(.L_x_1 - triton_red_fused__native_batch_norm_legit_no_training_add_convolution_mean_mul_rsub_sigmoid_3)
        .other          triton_red_fused__native_batch_norm_legit_no_training_add_convolution_mean_mul_rsub_sigmoid_3,@"STO_CUDA_ENTRY STV_DEFAULT"
triton_red_fused__native_batch_norm_legit_no_training_add_convolution_mean_mul_rsub_sigmoid_3:
.text.triton_red_fused__native_batch_norm_legit_no_training_add_convolution_mean_mul_rsub_sigmoid_3:
[----:B------:R-:W0:Y:S01]  /*0000*/  LDC R1, c[0x0][0x28] ;  /* 0x00000a00ff017b82 */ /* 0x000e220000000800 */
[----:B------:R-:W1:Y:S07]  /*0010*/  S2R R36, SR_CTAID.X ;  /* 0x0000000000247919 */ /* 0x000e6e0000002500 */
[----:B------:R-:W2:Y:S01]  /*0020*/  LDC.64 R18, c[0x0][0x210] ;  /* 0x00008400ff127b82 */ /* 0x000ea20000000a00 */
[----:B------:R-:W-:Y:S01]  /*0030*/  HFMA2.MMA R0, -RZ, RZ, 0, 0 ;  /* 0x00000000ff007435 */ /* 0x000fe200000001ff */
[----:B------:R-:W-:Y:S01]  /*0040*/  CS2R R4, SRZ ;  /* 0x0000000000047805 */ /* 0x000fe2000001ff00 */
[----:B------:R-:W-:-:S05]  /*0050*/  ULDC.64 UR6, c[0x0][0x208] ;  /* 0x0000820000067ab9 */ /* 0x000fca0000000a00 */
[----:B------:R-:W3:Y:S01]  /*0060*/  LDC.64 R8, c[0x0][0x230] ;  /* 0x00008c00ff087b82 */ /* 0x000ee20000000a00 */
[----:B------:R-:W4:Y:S07]  /*0070*/  S2R R37, SR_TID.X ;  /* 0x0000000000257919 */ /* 0x000f2e0000002100 */
[----:B------:R-:W5:Y:S08]  /*0080*/  LDC.64 R10, c[0x0][0x240] ;  /* 0x00009000ff0a7b82 */ /* 0x000f700000000a00 */
[----:B------:R-:W4:Y:S01]  /*0090*/  LDC.64 R16, c[0x0][0x238] ;  /* 0x00008e00ff107b82 */ /* 0x000f220000000a00 */
[----:B-1----:R-:W-:Y:S01]  /*00a0*/  SHF.R.S32.HI R3, RZ, 0x1f, R36 ;  /* 0x0000001fff037819 */ /* 0x002fe20000011424 */
[C---:B--2---:R-:W-:Y:S01]  /*00b0*/  IMAD.WIDE R18, R36.reuse, 0x4, R18 ;  /* 0x0000000424127825 */ /* 0x044fe200078e0212 */
[----:B------:R-:W-:-:S05]  /*00c0*/  ISETP.GE.AND P1, PT, R36, 0x100, PT ;  /* 0x000001002400780c */ /* 0x000fca0003f26270 */
[----:B------:R-:W1:Y:S01]  /*00d0*/  LDC.64 R12, c[0x0][0x248] ;  /* 0x00009200ff0c7b82 */ /* 0x000e620000000a00 */
[----:B------:R-:W-:-:S04]  /*00e0*/  LEA.HI R3, R3, R36, RZ, 0x6 ;  /* 0x0000002403037211 */ /* 0x000fc800078f30ff */
[----:B------:R-:W-:-:S03]  /*00f0*/  LOP3.LUT R3, R3, 0xffffffc0, RZ, 0xc0, !PT ;  /* 0xffffffc003037812 */ /* 0x000fc600078ec0ff */
[----:B------:R-:W2:Y:S01]  /*0100*/  LDC.64 R6, c[0x0][0x250] ;  /* 0x00009400ff067b82 */ /* 0x000ea20000000a00 */
[----:B------:R-:W-:Y:S01]  /*0110*/  IADD3 R15, -R3, R36, RZ ;  /* 0x00000024030f7210 */ /* 0x000fe20007ffe1ff */
[----:B------:R-:W2:Y:S04]  /*0120*/  @!P1 LDG.E.EL R0, desc[UR6][R18.64] ;  /* 0x0000000612009981 */ /* 0x000ea8000c2e1900 */
[C---:B---3--:R-:W-:Y:S01]  /*0130*/  IMAD.WIDE R8, R15.reuse, 0x4, R8 ;  /* 0x000000040f087825 */ /* 0x048fe200078e0208 */
[----:B------:R-:W-:Y:S02]  /*0140*/  CS2R R20, SRZ ;  /* 0x0000000000147805 */ /* 0x000fe4000001ff00 */
[----:B------:R-:W-:Y:S02]  /*0150*/  CS2R R24, SRZ ;  /* 0x0000000000187805 */ /* 0x000fe4000001ff00 */
[----:B------:R-:W-:Y:S01]  /*0160*/  CS2R R22, SRZ ;  /* 0x0000000000167805 */ /* 0x000fe2000001ff00 */
[----:B------:R-:W3:Y:S01]  /*0170*/  LDC.64 R2, c[0x0][0x268] ;  /* 0x00009a00ff027b82 */ /* 0x000ee20000000a00 */
[----:B------:R-:W2:Y:S01]  /*0180*/  @!P1 LDG.E.EL R5, desc[UR6][R8.64] ;  /* 0x0000000608059981 */ /* 0x000ea2000c2e1900 */
[----:B-----5:R-:W-:-:S03]  /*0190*/  IMAD.WIDE R10, R15, 0x4, R10 ;  /* 0x000000040f0a7825 */ /* 0x020fc600078e020a */
[----:B------:R5:W2:Y:S01]  /*01a0*/  @!P1 LDG.E.EL R24, desc[UR6][R8.64] ;  /* 0x0000000608189981 */ /* 0x000aa2000c2e1900 */
[C---:B0---4-:R-:W-:Y:S02]  /*01b0*/  IMAD.WIDE R16, R15.reuse, 0x4, R16 ;  /* 0x000000040f107825 */ /* 0x051fe400078e0210 */
[----:B------:R-:W0:Y:S01]  /*01c0*/  LDC.64 R32, c[0x0][0x288] ;  /* 0x0000a200ff207b82 */ /* 0x000e220000000a00 */
[----:B------:R-:W4:Y:S01]  /*01d0*/  @!P1 LDG.E.EL R20, desc[UR6][R10.64] ;  /* 0x000000060a149981 */ /* 0x000f22000c2e1900 */
[----:B-1----:R-:W-:-:S03]  /*01e0*/  IMAD.WIDE R12, R15, 0x4, R12 ;  /* 0x000000040f0c7825 */ /* 0x002fc600078e020c */
[----:B------:R1:W4:Y:S01]  /*01f0*/  @!P1 LDG.E.EL R23, desc[UR6][R16.64] ;  /* 0x0000000610179981 */ /* 0x000322000c2e1900 */
[----:B--2---:R-:W-:Y:S01]  /*0200*/  IMAD.WIDE R26, R15, 0x4, R6 ;  /* 0x000000040f1a7825 */ /* 0x004fe200078e0206 */
[----:B------:R-:W-:Y:S01]  /*0210*/  LOP3.LUT P0, RZ, R37, 0x1ff, RZ, 0xc0, !PT ;  /* 0x000001ff25ff7812 */ /* 0x000fe2000780c0ff */
[----:B------:R-:W2:Y:S01]  /*0220*/  LDC.64 R6, c[0x0][0x218] ;  /* 0x00008600ff067b82 */ /* 0x000ea20000000a00 */
[----:B------:R0:W4:Y:S04]  /*0230*/  @!P1 LDG.E.EL R4, desc[UR6][R12.64] ;  /* 0x000000060c049981 */ /* 0x000128000c2e1900 */
[----:B------:R-:W4:Y:S04]  /*0240*/  @!P1 LDG.E.EL R21, desc[UR6][R26.64] ;  /* 0x000000061a159981 */ /* 0x000f28000c2e1900 */
[----:B------:R0:W4:Y:S01]  /*0250*/  @!P1 LDG.E.EL R22, desc[UR6][R18.64] ;  /* 0x0000000612169981 */ /* 0x000122000c2e1900 */
[----:B------:R-:W-:Y:S01]  /*0260*/  ISETP.LT.AND P0, PT, R36, 0x100, !P0 ;  /* 0x000001002400780c */ /* 0x000fe20004701270 */
[----:B---3--:R-:W-:Y:S01]  /*0270*/  IMAD.WIDE R28, R15, 0x4, R2 ;  /* 0x000000040f1c7825 */ /* 0x008fe200078e0202 */
[----:B-----5:R-:W3:Y:S08]  /*0280*/  LDC.64 R8, c[0x0][0x260] ;  /* 0x00009800ff087b82 */ /* 0x020ef00000000a00 */
[----:B------:R-:W5:Y:S01]  /*0290*/  LDC.64 R2, c[0x0][0x258] ;  /* 0x00009600ff027b82 */ /* 0x000f620000000a00 */
[----:B-1----:R-:W-:-:S07]  /*02a0*/  CS2R R16, SRZ ;  /* 0x0000000000107805 */ /* 0x002fce000001ff00 */
[----:B------:R-:W1:Y:S08]  /*02b0*/  LDC.64 R10, c[0x0][0x270] ;  /* 0x00009c00ff0a7b82 */ /* 0x000e700000000a00 */
[----:B0-----:R-:W0:Y:S01]  /*02c0*/  LDC.64 R12, c[0x0][0x278] ;  /* 0x00009e00ff0c7b82 */ /* 0x001e220000000a00 */
[----:B---3--:R-:W-:-:S04]  /*02d0*/  IMAD.WIDE R8, R15, 0x4, R8 ;  /* 0x000000040f087825 */ /* 0x008fc800078e0208 */
[----:B-----5:R-:W-:-:S03]  /*02e0*/  IMAD.WIDE R2, R15, 0x4, R2 ;  /* 0x000000040f027825 */ /* 0x020fc600078e0202 */
[----:B------:R-:W-:Y:S01]  /*02f0*/  BAR.SYNC.DEFER_BLOCKING 0x0 ;  /* 0x0000000000007b1d */ /* 0x000fe20000010000 */
[----:B------:R-:W-:-:S05]  /*0300*/  FADD R31, R5, R0 ;  /* 0x00000000051f7221 */ /* 0x000fca0000000000 */
[----:B------:R3:W-:Y:S04]  /*0310*/  @P0 STG.E desc[UR6][R18.64], R31 ;  /* 0x0000001f12000986 */ /* 0x0007e8000c101906 */
[----:B------:R-:W5:Y:S01]  /*0320*/  @!P1 LDG.E.EL R25, desc[UR6][R28.64] ;  /* 0x000000061c199981 */ /* 0x000f62000c2e1900 */
[----:B------:R-:W-:-:S04]  /*0330*/  SHF.L.U32 R0, R37, 0x2, RZ ;  /* 0x0000000225007819 */ /* 0x000fc800000006ff */
[----:B------:R-:W-:-:S04]  /*0340*/  LOP3.LUT R5, R0, 0x7fc, RZ, 0xc0, !PT ;  /* 0x000007fc00057812 */ /* 0x000fc800078ec0ff */
[----:B------:R-:W-:Y:S02]  /*0350*/  LEA R30, R36, R5, 0xc ;  /* 0x00000005241e7211 */ /* 0x000fe400078e60ff */
[----:B---3--:R-:W-:-:S03]  /*0360*/  CS2R R18, SRZ ;  /* 0x0000000000127805 */ /* 0x008fc6000001ff00 */
[----:B--2---:R-:W-:Y:S01]  /*0370*/  IMAD.WIDE R6, R30, 0x4, R6 ;  /* 0x000000041e067825 */ /* 0x004fe200078e0206 */
[----:B------:R-:W-:Y:S01]  /*0380*/  MOV R5, RZ ;  /* 0x000000ff00057202 */ /* 0x000fe20000000f00 */
[----:B------:R-:W-:-:S03]  /*0390*/  HFMA2.MMA R0, -RZ, RZ, 0, 0 ;  /* 0x00000000ff007435 */ /* 0x000fc600000001ff */
[----:B------:R-:W2:Y:S04]  /*03a0*/  @!P1 LDG.E.EF.128 R16, desc[UR6][R6.64] ;  /* 0x0000000606109981 */ /* 0x000ea8000c0e1d00 */
[----:B------:R3:W2:Y:S04]  /*03b0*/  @!P1 LDG.E.EL R5, desc[UR6][R2.64] ;  /* 0x0000000602059981 */ /* 0x0006a8000c2e1900 */
[----:B------:R1:W2:Y:S01]  /*03c0*/  @!P1 LDG.E.EL R0, desc[UR6][R8.64] ;  /* 0x0000000608009981 */ /* 0x0002a2000c2e1900 */
[----:B---3--:R-:W-:Y:S01]  /*03d0*/  CS2R R2, SRZ ;  /* 0x0000000000027805 */ /* 0x008fe2000001ff00 */
[----:B-1----:R-:W-:-:S04]  /*03e0*/  IMAD.WIDE R8, R15, 0x4, R10 ;  /* 0x000000040f087825 */ /* 0x002fc800078e020a */
[----:B0-----:R-:W-:Y:S01]  /*03f0*/  IMAD.WIDE R10, R15, 0x4, R12 ;  /* 0x000000040f0a7825 */ /* 0x001fe200078e020c */
[----:B------:R0:W3:Y:S01]  /*0400*/  @!P1 LDG.E.EL R2, desc[UR6][R8.64] ;  /* 0x0000000608029981 */ /* 0x0000e2000c2e1900 */
[----:B------:R-:W1:Y:S03]  /*0410*/  LDC.64 R12, c[0x0][0x280] ;  /* 0x0000a000ff0c7b82 */ /* 0x000e660000000a00 */
[----:B------:R4:W3:Y:S01]  /*0420*/  @!P1 LDG.E.EL R3, desc[UR6][R10.64] ;  /* 0x000000060a039981 */ /* 0x0008e2000c2e1900 */
[----:B------:R-:W-:Y:S01]  /*0430*/  IMAD.WIDE R32, R30, 0x4, R32 ;  /* 0x000000041e207825 */ /* 0x000fe200078e0220 */
[----:B0-----:R-:W-:Y:S02]  /*0440*/  CS2R R8, SRZ ;  /* 0x0000000000087805 */ /* 0x001fe4000001ff00 */
[----:B----4-:R-:W-:Y:S02]  /*0450*/  CS2R R10, SRZ ;  /* 0x00000000000a7805 */ /* 0x010fe4000001ff00 */
[----:B------:R-:W-:-:S04]  /*0460*/  CS2R R14, SRZ ;  /* 0x00000000000e7805 */ /* 0x000fc8000001ff00 */
[----:B------:R-:W4:Y:S01]  /*0470*/  @!P1 LDG.E.EF.128 R8, desc[UR6][R32.64] ;  /* 0x0000000620089981 */ /* 0x000f22000c0e1d00 */
[----:B-1----:R-:W-:Y:S01]  /*0480*/  IMAD.WIDE R30, R30, 0x4, R12 ;  /* 0x000000041e1e7825 */ /* 0x002fe200078e020c */
[----:B------:R-:W-:-:S06]  /*0490*/  CS2R R12, SRZ ;  /* 0x00000000000c7805 */ /* 0x000fcc000001ff00 */
[----:B------:R-:W4:Y:S01]  /*04a0*/  @!P1 LDG.E.EF.128 R12, desc[UR6][R30.64] ;  /* 0x000000061e0c9981 */ /* 0x000f22000c0e1d00 */
[----:B------:R-:W-:-:S04]  /*04b0*/  FADD R26, R20, 9.9999997473787516356e-06 ;  /* 0x3727c5ac141a7421 */ /* 0x000fc80000000000 */
[----:B------:R-:W0:Y:S02]  /*04c0*/  MUFU.SQRT R27, R26 ;  /* 0x0000001a001b7308 */ /* 0x000e240000002000 */
[C---:B0-----:R-:W-:Y:S02]  /*04d0*/  FSETP.GT.AND P2, PT, R27.reuse, 8.50705917302346158658e+37, PT ;  /* 0x7e8000001b00780b */ /* 0x041fe40003f44000 */
[----:B------:R-:W-:-:S11]  /*04e0*/  FSETP.GEU.AND P4, PT, R27, 1.175494350822287508e-38, PT ;  /* 0x008000001b00780b */ /* 0x000fd60003f8e000 */
[----:B------:R-:W-:-:S04]  /*04f0*/  @P2 FMUL R27, R27, 0.25 ;  /* 0x3e8000001b1b2820 */ /* 0x000fc80000400000 */
[----:B------:R-:W-:Y:S01]  /*0500*/  @!P4 FMUL R27, R27, 16777216 ;  /* 0x4b8000001b1bc820 */ /* 0x000fe20000400000 */
[----:B------:R-:W-:Y:S01]  /*0510*/  MOV R20, 0x3e800000 ;  /* 0x3e80000000147802 */ /* 0x000fe20000000f00 */
[----:B------:R-:W-:-:S03]  /*0520*/  FADD R22, R24, R22 ;  /* 0x0000001618167221 */ /* 0x000fc60000000000 */
[----:B------:R-:W-:Y:S01]  /*0530*/  FSEL R26, R20, 1, P2 ;  /* 0x3f800000141a7808 */ /* 0x000fe20001000000 */
[----:B------:R-:W-:-:S04]  /*0540*/  FADD R22, R22, -R23 ;  /* 0x8000001716167221 */ /* 0x000fc80000000000 */
[----:B------:R-:W-:Y:S01]  /*0550*/  @!P4 FMUL R26, R26, 16777216 ;  /* 0x4b8000001a1ac820 */ /* 0x000fe20000400000 */
[----:B-----5:R-:W-:-:S04]  /*0560*/  FADD R28, R25, 9.9999997473787516356e-06 ;  /* 0x3727c5ac191c7421 */ /* 0x020fc80000000000 */
[----:B------:R-:W0:Y:S02]  /*0570*/  MUFU.SQRT R29, R28 ;  /* 0x0000001c001d7308 */ /* 0x000e240000002000 */
[C---:B0-----:R-:W-:Y:S02]  /*0580*/  FSETP.GT.AND P3, PT, R29.reuse, 8.50705917302346158658e+37, PT ;  /* 0x7e8000001d00780b */ /* 0x041fe40003f64000 */
[----:B------:R-:W-:-:S04]  /*0590*/  FSETP.GEU.AND P5, PT, R29, 1.175494350822287508e-38, PT ;  /* 0x008000001d00780b */ /* 0x000fc80003fae000 */
[----:B------:R-:W0:Y:S07]  /*05a0*/  MUFU.RCP R25, R27 ;  /* 0x0000001b00197308 */ /* 0x000e2e0000001000 */
[----:B------:R-:W-:-:S04]  /*05b0*/  @P3 FMUL R29, R29, 0.25 ;  /* 0x3e8000001d1d3820 */ /* 0x000fc80000400000 */
[----:B------:R-:W-:-:S04]  /*05c0*/  @!P5 FMUL R29, R29, 16777216 ;  /* 0x4b8000001d1dd820 */ /* 0x000fc80000400000 */
[----:B------:R-:W1:Y:S01]  /*05d0*/  MUFU.RCP R34, R29 ;  /* 0x0000001d00227308 */ /* 0x000e620000001000 */
[----:B--2---:R-:W-:Y:S02]  /*05e0*/  SEL R24, R16, RZ, !P1 ;  /* 0x000000ff10187207 */ /* 0x004fe40004800000 */
[----:B------:R-:W-:-:S03]  /*05f0*/  FSEL R16, R20, 1, P3 ;  /* 0x3f80000014107808 */ /* 0x000fc60001800000 */
[----:B------:R-:W-:Y:S02]  /*0600*/  FADD R24, R24, R5 ;  /* 0x0000000518187221 */ /* 0x000fe40000000000 */
[----:B------:R-:W-:Y:S01]  /*0610*/  @!P5 FMUL R16, R16, 16777216 ;  /* 0x4b8000001010d820 */ /* 0x000fe20000400000 */
[----:B0-----:R-:W-:Y:S01]  /*0620*/  FMUL R25, R25, R26 ;  /* 0x0000001a19197220 */ /* 0x001fe20000400000 */
[----:B------:R-:W-:Y:S02]  /*0630*/  FADD R23, R24, -R0 ;  /* 0x8000000018177221 */ /* 0x000fe40000000000 */
[----:B-1----:R-:W-:Y:S01]  /*0640*/  FMUL R34, R34, R16 ;  /* 0x0000001022227220 */ /* 0x002fe20000400000 */
[----:B------:R-:W-:-:S03]  /*0650*/  FMUL R22, R25, R22 ;  /* 0x0000001619167220 */ /* 0x000fc60000400000 */
[----:B------:R-:W-:Y:S01]  /*0660*/  FMUL R16, R34, R23 ;  /* 0x0000001722107220 */ /* 0x000fe20000400000 */
[----:B------:R-:W-:-:S03]  /*0670*/  FFMA R4, R22, R4, R21 ;  /* 0x0000000416047223 */ /* 0x000fc60000000015 */
[----:B---3--:R-:W-:Y:S01]  /*0680*/  FFMA R21, R16, R2, R3 ;  /* 0x0000000210157223 */ /* 0x008fe20000000003 */
[----:B------:R-:W-:-:S03]  /*0690*/  SEL R22, R17, RZ, !P1 ;  /* 0x000000ff11167207 */ /* 0x000fc60004800000 */
[----:B------:R-:W-:Y:S02]  /*06a0*/  FADD R21, R4, R21 ;  /* 0x0000001504157221 */ /* 0x000fe40000000000 */
[----:B------:R-:W-:Y:S02]  /*06b0*/  FADD R25, R22, R5 ;  /* 0x0000000516197221 */ /* 0x000fe40000000000 */
[----:B------:R-:W-:Y:S02]  /*06c0*/  FADD R21, RZ, -R21 ;  /* 0x80000015ff157221 */ /* 0x000fe40000000000 */
[----:B------:R-:W-:Y:S02]  /*06d0*/  FADD R17, R25, -R0 ;  /* 0x8000000019117221 */ /* 0x000fe40000000000 */
[----:B------:R-:W-:Y:S01]  /*06e0*/  FMUL R16, R21, 1.4426950216293334961 ;  /* 0x3fb8aa3b15107820 */ /* 0x000fe20000400000 */
[----:B------:R-:W-:Y:S01]  /*06f0*/  SEL R26, R18, RZ, !P1 ;  /* 0x000000ff121a7207 */ /* 0x000fe20004800000 */
[----:B------:R-:W-:-:S03]  /*0700*/  FMUL R18, R34, R17 ;  /* 0x0000001122127220 */ /* 0x000fc60000400000 */
[----:B------:R-:W-:Y:S01]  /*0710*/  FSETP.GEU.AND P2, PT, R16, -126, PT ;  /* 0xc2fc00001000780b */ /* 0x000fe20003f4e000 */
[----:B------:R-:W-:Y:S01]  /*0720*/  FADD R26, R26, R5 ;  /* 0x000000051a1a7221 */ /* 0x000fe20000000000 */
[----:B------:R-:W-:-:S03]  /*0730*/  FFMA R21, R18, R2, R3 ;  /* 0x0000000212157223 */ /* 0x000fc60000000003 */
[----:B------:R-:W-:Y:S01]  /*0740*/  FADD R17, R26, -R0 ;  /* 0x800000001a117221 */ /* 0x000fe20000000000 */
[----:B------:R-:W-:-:S03]  /*0750*/  FADD R21, R4, R21 ;  /* 0x0000001504157221 */ /* 0x000fc60000000000 */
[----:B------:R-:W-:Y:S01]  /*0760*/  FMUL R18, R34, R17 ;  /* 0x0000001122127220 */ /* 0x000fe20000400000 */
[----:B------:R-:W-:Y:S01]  /*0770*/  FADD R17, RZ, -R21 ;  /* 0x80000015ff117221 */ /* 0x000fe20000000000 */
[----:B------:R-:W-:Y:S02]  /*0780*/  SEL R22, R19, RZ, !P1 ;  /* 0x000000ff13167207 */ /* 0x000fe40004800000 */
[----:B------:R-:W-:Y:S01]  /*0790*/  @!P2 FMUL R16, R16, 0.5 ;  /* 0x3f0000001010a820 */ /* 0x000fe20000400000 */
[----:B------:R-:W-:Y:S02]  /*07a0*/  FMUL R17, R17, 1.4426950216293334961 ;  /* 0x3fb8aa3b11117820 */ /* 0x000fe40000400000 */
[----:B------:R-:W-:-:S03]  /*07b0*/  FADD R27, R22, R5 ;  /* 0x00000005161b7221 */ /* 0x000fc60000000000 */
[----:B------:R-:W0:Y:S01]  /*07c0*/  MUFU.EX2 R16, R16 ;  /* 0x0000001000107308 */ /* 0x000e220000000800 */
[----:B------:R-:W-:Y:S01]  /*07d0*/  FSETP.GEU.AND P4, PT, R17, -126, PT ;  /* 0xc2fc00001100780b */ /* 0x000fe20003f8e000 */
[----:B------:R-:W-:Y:S01]  /*07e0*/  FADD R19, R27, -R0 ;  /* 0x800000001b137221 */ /* 0x000fe20000000000 */
[----:B------:R-:W-:-:S03]  /*07f0*/  FFMA R21, R18, R2, R3 ;  /* 0x0000000212157223 */ /* 0x000fc60000000003 */
[----:B------:R-:W-:Y:S01]  /*0800*/  FMUL R18, R34, R19 ;  /* 0x0000001322127220 */ /* 0x000fe20000400000 */
[----:B------:R-:W-:-:S03]  /*0810*/  FADD R21, R4, R21 ;  /* 0x0000001504157221 */ /* 0x000fc60000000000 */
[----:B------:R-:W-:Y:S01]  /*0820*/  FFMA R19, R18, R2, R3 ;  /* 0x0000000212137223 */ /* 0x000fe20000000003 */
[----:B------:R-:W-:-:S03]  /*0830*/  FADD R21, RZ, -R21 ;  /* 0x80000015ff157221 */ /* 0x000fc60000000000 */
[----:B------:R-:W-:Y:S01]  /*0840*/  @!P4 FMUL R17, R17, 0.5 ;  /* 0x3f0000001111c820 */ /* 0x000fe20000400000 */
[----:B0-----:R-:W-:Y:S01]  /*0850*/  @!P2 FMUL R16, R16, R16 ;  /* 0x000000101010a220 */ /* 0x001fe20000400000 */
[----:B------:R-:W-:Y:S01]  /*0860*/  FADD R19, R4, R19 ;  /* 0x0000001304137221 */ /* 0x000fe20000000000 */
[----:B------:R-:W-:Y:S01]  /*0870*/  FMUL R21, R21, 1.4426950216293334961 ;  /* 0x3fb8aa3b15157820 */ /* 0x000fe20000400000 */
[----:B------:R-:W0:Y:S01]  /*0880*/  MUFU.EX2 R18, R17 ;  /* 0x0000001100127308 */ /* 0x000e220000000800 */
[----:B------:R-:W-:Y:S01]  /*0890*/  FADD R23, R16, 1 ;  /* 0x3f80000010177421 */ /* 0x000fe20000000000 */
[----:B------:R-:W-:Y:S02]  /*08a0*/  FADD R19, RZ, -R19 ;  /* 0x80000013ff137221 */ /* 0x000fe40000000000 */
[----:B------:R-:W-:Y:S02]  /*08b0*/  FSETP.GEU.AND P2, PT, R21, -126, PT ;  /* 0xc2fc00001500780b */ /* 0x000fe40003f4e000 */
[----:B------:R-:W-:Y:S01]  /*08c0*/  FSETP.GT.AND P5, PT, R23, 8.50705917302346158658e+37, PT ;  /* 0x7e8000001700780b */ /* 0x000fe20003fa4000 */
[----:B------:R-:W-:-:S05]  /*08d0*/  FMUL R22, R19, 1.4426950216293334961 ;  /* 0x3fb8aa3b13167820 */ /* 0x000fca0000400000 */
[----:B------:R-:W-:Y:S01]  /*08e0*/  FSETP.GEU.AND P3, PT, R22, -126, PT ;  /* 0xc2fc00001600780b */ /* 0x000fe20003f6e000 */
[----:B0-----:R-:W-:-:S04]  /*08f0*/  @!P4 FMUL R18, R18, R18 ;  /* 0x000000121212c220 */ /* 0x001fc80000400000 */
[----:B------:R-:W-:Y:S02]  /*0900*/  @!P2 FMUL R21, R21, 0.5 ;  /* 0x3f0000001515a820 */ /* 0x000fe40000400000 */
[----:B------:R-:W-:Y:S01]  /*0910*/  @P5 FMUL R23, R23, 0.25 ;  /* 0x3e80000017175820 */ /* 0x000fe20000400000 */
[----:B------:R-:W-:Y:S01]  /*0920*/  FADD R18, R18, 1 ;  /* 0x3f80000012127421 */ /* 0x000fe20000000000 */
[----:B------:R-:W0:Y:S04]  /*0930*/  MUFU.EX2 R19, R21 ;  /* 0x0000001500137308 */ /* 0x000e280000000800 */
[----:B------:R-:W-:Y:S01]  /*0940*/  @!P3 FMUL R22, R22, 0.5 ;  /* 0x3f0000001616b820 */ /* 0x000fe20000400000 */
[----:B------:R-:W-:-:S03]  /*0950*/  FSETP.GT.AND P4, PT, R18, 8.50705917302346158658e+37, PT ;  /* 0x7e8000001200780b */ /* 0x000fc60003f84000 */
[----:B------:R-:W1:Y:S01]  /*0960*/  MUFU.RCP R23, R23 ;  /* 0x0000001700177308 */ /* 0x000e620000001000 */
[----:B------:R-:W-:-:S07]  /*0970*/  FSEL R28, R20, 1, P5 ;  /* 0x3f800000141c7808 */ /* 0x000fce0002800000 */
[----:B------:R-:W2:Y:S01]  /*0980*/  MUFU.EX2 R16, R22 ;  /* 0x0000001600107308 */ /* 0x000ea20000000800 */
[----:B0-----:R-:W-:Y:S01]  /*0990*/  @!P2 FMUL R19, R19, R19 ;  /* 0x000000131313a220 */ /* 0x001fe20000400000 */
[----:B------:R-:W-:Y:S01]  /*09a0*/  @P4 FMUL R18, R18, 0.25 ;  /* 0x3e80000012124820 */ /* 0x000fe20000400000 */
[----:B----4-:R-:W-:Y:S01]  /*09b0*/  SEL R8, R8, RZ, !P1 ;  /* 0x000000ff08087207 */ /* 0x010fe20004800000 */
[----:B-1----:R-:W-:Y:S01]  /*09c0*/  FMUL R17, R23, R28 ;  /* 0x0000001c17117220 */ /* 0x002fe20000400000 */
[----:B------:R-:W-:-:S03]  /*09d0*/  FADD R21, R19, 1 ;  /* 0x3f80000013157421 */ /* 0x000fc60000000000 */
[----:B------:R-:W0:Y:S01]  /*09e0*/  MUFU.RCP R18, R18 ;  /* 0x0000001200127308 */ /* 0x000e220000001000 */
[----:B------:R-:W-:Y:S01]  /*09f0*/  SEL R9, R9, RZ, !P1 ;  /* 0x000000ff09097207 */ /* 0x000fe20004800000 */
[----:B------:R-:W-:Y:S01]  /*0a00*/  FADD R23, -R17, 1 ;  /* 0x3f80000011177421 */ /* 0x000fe20000000100 */
[----:B------:R-:W1:Y:S01]  /*0a10*/  LDC.64 R28, c[0x0][0x220] ;  /* 0x00008800ff1c7b82 */ /* 0x000e620000000a00 */
[----:B--2---:R-:W-:Y:S02]  /*0a20*/  @!P3 FMUL R16, R16, R16 ;  /* 0x000000101010b220 */ /* 0x004fe40000400000 */
[----:B------:R-:W-:Y:S01]  /*0a30*/  FMUL R8, R8, R23 ;  /* 0x0000001708087220 */ /* 0x000fe20000400000 */
[----:B------:R-:W-:Y:S01]  /*0a40*/  FSETP.GT.AND P2, PT, R21, 8.50705917302346158658e+37, PT ;  /* 0x7e8000001500780b */ /* 0x000fe20003f44000 */
[----:B------:R-:W-:Y:S01]  /*0a50*/  FADD R19, R16, 1 ;  /* 0x3f80000010137421 */ /* 0x000fe20000000000 */
[----:B------:R-:W-:-:S04]  /*0a60*/  SEL R23, R12, RZ, !P1 ;  /* 0x000000ff0c177207 */ /* 0x000fc80004800000 */
[----:B------:R-:W-:Y:S01]  /*0a70*/  FSETP.GT.AND P3, PT, R19, 8.50705917302346158658e+37, PT ;  /* 0x7e8000001300780b */ /* 0x000fe20003f64000 */
[----:B------:R-:W-:Y:S01]  /*0a80*/  FFMA R8, R23, R17, R8 ;  /* 0x0000001117087223 */ /* 0x000fe20000000008 */
[----:B------:R-:W-:-:S05]  /*0a90*/  FSEL R17, R20, 1, P4 ;  /* 0x3f80000014117808 */ /* 0x000fca0002000000 */
[----:B------:R-:W-:Y:S01]  /*0aa0*/  @P2 FMUL R21, R21, 0.25 ;  /* 0x3e80000015152820 */ /* 0x000fe20000400000 */
[----:B0-----:R-:W-:-:S03]  /*0ab0*/  FMUL R12, R18, R17 ;  /* 0x00000011120c7220 */ /* 0x001fc60000400000 */
[----:B------:R-:W0:Y:S01]  /*0ac0*/  MUFU.RCP R17, R21 ;  /* 0x0000001500117308 */ /* 0x000e220000001000 */
[----:B------:R-:W-:Y:S01]  /*0ad0*/  FADD R16, -R12, 1 ;  /* 0x3f8000000c107421 */ /* 0x000fe20000000100 */
[----:B------:R-:W-:-:S03]  /*0ae0*/  @P3 FMUL R19, R19, 0.25 ;  /* 0x3e80000013133820 */ /* 0x000fc60000400000 */
[----:B------:R-:W-:-:S03]  /*0af0*/  FMUL R9, R9, R16 ;  /* 0x0000001009097220 */ /* 0x000fc60000400000 */
[----:B------:R-:W2:Y:S01]  /*0b00*/  MUFU.RCP R16, R19 ;  /* 0x0000001300107308 */ /* 0x000ea20000001000 */
[----:B------:R-:W-:Y:S02]  /*0b10*/  SEL R22, R13, RZ, !P1 ;  /* 0x000000ff0d167207 */ /* 0x000fe40004800000 */
[C---:B------:R-:W-:Y:S02]  /*0b20*/  FSEL R18, R20.reuse, 1, P2 ;  /* 0x3f80000014127808 */ /* 0x040fe40001000000 */
[----:B------:R-:W-:Y:S01]  /*0b30*/  FSEL R13, R20, 1, P3 ;  /* 0x3f800000140d7808 */ /* 0x000fe20001800000 */
[----:B------:R-:W-:Y:S02]  /*0b40*/  FFMA R9, R22, R12, R9 ;  /* 0x0000000c16097223 */ /* 0x000fe40000000009 */
[----:B0-----:R-:W-:Y:S01]  /*0b50*/  FMUL R12, R17, R18 ;  /* 0x00000012110c7220 */ /* 0x001fe20000400000 */
[----:B------:R-:W-:Y:S02]  /*0b60*/  SEL R10, R10, RZ, !P1 ;  /* 0x000000ff0a0a7207 */ /* 0x000fe40004800000 */
[----:B------:R-:W-:Y:S01]  /*0b70*/  SHF.L.U32 R23, R37, 0x2, RZ ;  /* 0x0000000225177819 */ /* 0x000fe200000006ff */
[----:B------:R-:W-:Y:S01]  /*0b80*/  FADD R17, -R12, 1 ;  /* 0x3f8000000c117421 */ /* 0x000fe20000000100 */
[----:B--2---:R-:W-:-:S02]  /*0b90*/  FMUL R16, R16, R13 ;  /* 0x0000000d10107220 */ /* 0x004fc40000400000 */
[----:B------:R-:W-:Y:S01]  /*0ba0*/  LOP3.LUT R19, R23, 0x7fc, RZ, 0xc0, !PT ;  /* 0x000007fc17137812 */ /* 0x000fe200078ec0ff */
[----:B------:R-:W-:Y:S01]  /*0bb0*/  FMUL R13, R10, R17 ;  /* 0x000000110a0d7220 */ /* 0x000fe20000400000 */
[----:B------:R-:W-:Y:S01]  /*0bc0*/  SEL R11, R11, RZ, !P1 ;  /* 0x000000ff0b0b7207 */ /* 0x000fe20004800000 */
[----:B------:R-:W-:Y:S01]  /*0bd0*/  FADD R10, -R16, 1 ;  /* 0x3f800000100a7421 */ /* 0x000fe20000000100 */
[----:B------:R-:W-:Y:S02]  /*0be0*/  LEA R19, R36, R19, 0xc ;  /* 0x0000001324137211 */ /* 0x000fe400078e60ff */
[----:B------:R-:W-:Y:S01]  /*0bf0*/  SEL R14, R14, RZ, !P1 ;  /* 0x000000ff0e0e7207 */ /* 0x000fe20004800000 */
[----:B------:R-:W-:Y:S01]  /*0c00*/  FMUL R11, R11, R10 ;  /* 0x0000000a0b0b7220 */ /* 0x000fe20000400000 */
[----:B------:R-:W-:Y:S01]  /*0c10*/  SEL R18, R15, RZ, !P1 ;  /* 0x000000ff0f127207 */ /* 0x000fe20004800000 */
[----:B-1----:R-:W-:Y:S01]  /*0c20*/  IMAD.WIDE R28, R19, 0x4, R28 ;  /* 0x00000004131c7825 */ /* 0x002fe200078e021c */
[----:B------:R-:W-:-:S03]  /*0c30*/  CS2R R20, SRZ ;  /* 0x0000000000147805 */ /* 0x000fc6000001ff00 */
[----:B------:R-:W-:Y:S01]  /*0c40*/  FFMA R10, R14, R12, R13 ;  /* 0x0000000c0e0a7223 */ /* 0x000fe2000000000d */
[----:B------:R-:W-:Y:S01]  /*0c50*/  CS2R R22, SRZ ;  /* 0x0000000000167805 */ /* 0x000fe2000001ff00 */
[----:B------:R-:W-:Y:S01]  /*0c60*/  FFMA R11, R18, R16, R11 ;  /* 0x00000010120b7223 */ /* 0x000fe2000000000b */
[----:B------:R0:W-:Y:S04]  /*0c70*/  @!P1 STG.E.128 desc[UR6][R6.64], R24 ;  /* 0x0000001806009986 */ /* 0x0001e8000c101d06 */
[----:B------:R1:W-:Y:S04]  /*0c80*/  @!P1 STG.E.128 desc[UR6][R28.64], R8 ;  /* 0x000000081c009986 */ /* 0x0003e8000c101d06 */
[----:B------:R-:W2:Y:S01]  /*0c90*/  @!P1 LDG.E.EF.128 R20, desc[UR6][R6.64+0x2000] ;  /* 0x0020000606149981 */ /* 0x000ea2000c0e1d00 */
[----:B------:R-:W-:-:S02]  /*0ca0*/  CS2R R12, SRZ ;  /* 0x00000000000c7805 */ /* 0x000fc4000001ff00 */
[----:B------:R-:W-:Y:S02]  /*0cb0*/  CS2R R14, SRZ ;  /* 0x00000000000e7805 */ /* 0x000fe4000001ff00 */
[----:B------:R-:W-:Y:S02]  /*0cc0*/  CS2R R16, SRZ ;  /* 0x0000000000107805 */ /* 0x000fe4000001ff00 */
[----:B------:R-:W-:Y:S02]  /*0cd0*/  CS2R R18, SRZ ;  /* 0x0000000000127805 */ /* 0x000fe4000001ff00 */
[----:B------:R-:W3:Y:S04]  /*0ce0*/  @!P1 LDG.E.EF.128 R12, desc[UR6][R32.64+0x2000] ;  /* 0x00200006200c9981 */ /* 0x000ee8000c0e1d00 */
[----:B------:R4:W5:Y:S01]  /*0cf0*/  @!P1 LDG.E.EF.128 R16, desc[UR6][R30.64+0x2000] ;  /* 0x002000061e109981 */ /* 0x000962000c0e1d00 */
[----:B------:R-:W0:Y:S01]  /*0d00*/  S2UR UR5, SR_CgaCtaId ;  /* 0x00000000000579c3 */ /* 0x000e220000008800 */
[----:B--2---:R-:W-:-:S02]  /*0d10*/  SEL R20, R20, RZ, !P1 ;  /* 0x000000ff14147207 */ /* 0x004fc40004800000 */
[----:B0-----:R-:W-:Y:S02]  /*0d20*/  SEL R24, R21, RZ, !P1 ;  /* 0x000000ff15187207 */ /* 0x001fe40004800000 */
[----:B------:R-:W-:Y:S01]  /*0d30*/  SEL R22, R22, RZ, !P1 ;  /* 0x000000ff16167207 */ /* 0x000fe20004800000 */
[--C-:B------:R-:W-:Y:S01]  /*0d40*/  FADD R20, R20, R5.reuse ;  /* 0x0000000514147221 */ /* 0x100fe20000000000 */
[----:B------:R-:W-:Y:S01]  /*0d50*/  SEL R26, R23, RZ, !P1 ;  /* 0x000000ff171a7207 */ /* 0x000fe20004800000 */
[--C-:B------:R-:W-:Y:S02]  /*0d60*/  FADD R21, R24, R5.reuse ;  /* 0x0000000518157221 */ /* 0x100fe40000000000 */
[--C-:B------:R-:W-:Y:S01]  /*0d70*/  FADD R25, R20, -R0.reuse ;  /* 0x8000000014197221 */ /* 0x100fe20000000000 */
[--C-:B------:R-:W-:Y:S01]  /*0d80*/  FADD R22, R22, R5.reuse ;  /* 0x0000000516167221 */ /* 0x100fe20000000000 */
[----:B------:R-:W-:Y:S01]  /*0d90*/  FADD R23, R26, R5 ;  /* 0x000000051a177221 */ /* 0x000fe20000000000 */
[--C-:B------:R-:W-:Y:S01]  /*0da0*/  FADD R5, R21, -R0.reuse ;  /* 0x8000000015057221 */ /* 0x100fe20000000000 */
[----:B------:R-:W-:Y:S01]  /*0db0*/  FMUL R24, R34, R25 ;  /* 0x0000001922187220 */ /* 0x000fe20000400000 */
[--C-:B------:R-:W-:Y:S01]  /*0dc0*/  FADD R25, R22, -R0.reuse ;  /* 0x8000000016197221 */ /* 0x100fe20000000000 */
[----:B------:R-:W-:Y:S01]  /*0dd0*/  FADD R27, R23, -R0 ;  /* 0x80000000171b7221 */ /* 0x000fe20000000000 */
[----:B------:R-:W-:Y:S01]  /*0de0*/  FMUL R0, R34, R5 ;  /* 0x0000000522007220 */ /* 0x000fe20000400000 */
[-CC-:B----4-:R-:W-:Y:S01]  /*0df0*/  FFMA R31, R24, R2.reuse, R3.reuse ;  /* 0x00000002181f7223 */ /* 0x190fe20000000003 */
[C---:B------:R-:W-:Y:S01]  /*0e00*/  FMUL R24, R34.reuse, R25 ;  /* 0x0000001922187220 */ /* 0x040fe20000400000 */
[----:B------:R-:W-:Y:S01]  /*0e10*/  FMUL R34, R34, R27 ;  /* 0x0000001b22227220 */ /* 0x000fe20000400000 */
[----:B------:R-:W-:-:S02]  /*0e20*/  FFMA R5, R0, R2, R3 ;  /* 0x0000000200057223 */ /* 0x000fc40000000003 */
[-CC-:B------:R-:W-:Y:S01]  /*0e30*/  FFMA R25, R24, R2.reuse, R3.reuse ;  /* 0x0000000218197223 */ /* 0x180fe20000000003 */
[----:B------:R-:W-:Y:S01]  /*0e40*/  FFMA R3, R34, R2, R3 ;  /* 0x0000000222037223 */ /* 0x000fe20000000003 */
[C---:B------:R-:W-:Y:S02]  /*0e50*/  FADD R5, R4.reuse, R5 ;  /* 0x0000000504057221 */ /* 0x040fe40000000000 */
[C---:B------:R-:W-:Y:S01]  /*0e60*/  FADD R25, R4.reuse, R25 ;  /* 0x0000001904197221 */ /* 0x040fe20000000000 */
[C---:B------:R-:W-:Y:S01]  /*0e70*/  FADD R3, R4.reuse, R3 ;  /* 0x0000000304037221 */ /* 0x040fe20000000000 */
[----:B------:R-:W-:Y:S01]  /*0e80*/  FADD R31, R4, R31 ;  /* 0x0000001f041f7221 */ /* 0x000fe20000000000 */
[----:B------:R-:W-:Y:S01]  /*0e90*/  FADD R5, RZ, -R5 ;  /* 0x80000005ff057221 */ /* 0x000fe20000000000 */
[----:B------:R-:W-:Y:S01]  /*0ea0*/  FADD R25, RZ, -R25 ;  /* 0x80000019ff197221 */ /* 0x000fe20000000000 */
[----:B------:R-:W-:Y:S01]  /*0eb0*/  FADD R3, RZ, -R3 ;  /* 0x80000003ff037221 */ /* 0x000fe20000000000 */
[----:B------:R-:W-:Y:S01]  /*0ec0*/  FADD R31, RZ, -R31 ;  /* 0x8000001fff1f7221 */ /* 0x000fe20000000000 */
[----:B------:R-:W-:Y:S01]  /*0ed0*/  FMUL R5, R5, 1.4426950216293334961 ;  /* 0x3fb8aa3b05057820 */ /* 0x000fe20000400000 */
[----:B------:R-:W-:Y:S01]  /*0ee0*/  FMUL R25, R25, 1.4426950216293334961 ;  /* 0x3fb8aa3b19197820 */ /* 0x000fe20000400000 */
[----:B------:R-:W-:Y:S01]  /*0ef0*/  FMUL R24, R3, 1.4426950216293334961 ;  /* 0x3fb8aa3b03187820 */ /* 0x000fe20000400000 */
[----:B------:R-:W-:-:S02]  /*0f00*/  FMUL R0, R31, 1.4426950216293334961 ;  /* 0x3fb8aa3b1f007820 */ /* 0x000fc40000400000 */
[----:B------:R-:W-:Y:S02]  /*0f10*/  FSETP.GEU.AND P5, PT, R5, -126, PT ;  /* 0xc2fc00000500780b */ /* 0x000fe40003fae000 */
[----:B------:R-:W-:Y:S02]  /*0f20*/  FSETP.GEU.AND P3, PT, R25, -126, PT ;  /* 0xc2fc00001900780b */ /* 0x000fe40003f6e000 */
[----:B------:R-:W-:Y:S02]  /*0f30*/  FSETP.GEU.AND P4, PT, R24, -126, PT ;  /* 0xc2fc00001800780b */ /* 0x000fe40003f8e000 */
[----:B------:R-:W-:-:S07]  /*0f40*/  FSETP.GEU.AND P2, PT, R0, -126, PT ;  /* 0xc2fc00000000780b */ /* 0x000fce0003f4e000 */
[----:B------:R-:W-:Y:S02]  /*0f50*/  @!P5 FMUL R5, R5, 0.5 ;  /* 0x3f0000000505d820 */ /* 0x000fe40000400000 */
[----:B------:R-:W-:Y:S02]  /*0f60*/  @!P3 FMUL R25, R25, 0.5 ;  /* 0x3f0000001919b820 */ /* 0x000fe40000400000 */
[----:B------:R-:W-:Y:S01]  /*0f70*/  @!P4 FMUL R24, R24, 0.5 ;  /* 0x3f0000001818c820 */ /* 0x000fe20000400000 */
[----:B------:R-:W0:Y:S01]  /*0f80*/  MUFU.EX2 R3, R5 ;  /* 0x0000000500037308 */ /* 0x000e220000000800 */
[----:B------:R-:W-:-:S07]  /*0f90*/  @!P2 FMUL R0, R0, 0.5 ;  /* 0x3f0000000000a820 */ /* 0x000fce0000400000 */
[----:B------:R-:W2:Y:S08]  /*0fa0*/  MUFU.EX2 R4, R25 ;  /* 0x0000001900047308 */ /* 0x000eb00000000800 */
[----:B------:R-:W4:Y:S08]  /*0fb0*/  MUFU.EX2 R26, R24 ;  /* 0x00000018001a7308 */ /* 0x000f300000000800 */
[----:B------:R1:W3:Y:S01]  /*0fc0*/  MUFU.EX2 R2, R0 ;  /* 0x0000000000027308 */ /* 0x0002e20000000800 */
[----:B0-----:R-:W-:Y:S01]  /*0fd0*/  @!P5 FMUL R3, R3, R3 ;  /* 0x000000030303d220 */ /* 0x001fe20000400000 */
[----:B--2---:R-:W-:-:S03]  /*0fe0*/  @!P3 FMUL R4, R4, R4 ;  /* 0x000000040404b220 */ /* 0x004fc60000400000 */
[----:B------:R-:W-:Y:S01]  /*0ff0*/  FADD R3, R3, 1 ;  /* 0x3f80000003037421 */ /* 0x000fe20000000000 */
[----:B----4-:R-:W-:Y:S01]  /*1000*/  @!P4 FMUL R26, R26, R26 ;  /* 0x0000001a1a1ac220 */ /* 0x010fe20000400000 */
[----:B-1----:R-:W-:-:S03]  /*1010*/  FADD R0, R4, 1 ;  /* 0x3f80000004007421 */ /* 0x002fc60000000000 */
[----:B------:R-:W-:Y:S01]  /*1020*/  FADD R26, R26, 1 ;  /* 0x3f8000001a1a7421 */ /* 0x000fe20000000000 */
[----:B---3--:R-:W-:Y:S01]  /*1030*/  @!P2 FMUL R2, R2, R2 ;  /* 0x000000020202a220 */ /* 0x008fe20000400000 */
[----:B------:R-:W-:-:S03]  /*1040*/  FSETP.GT.AND P3, PT, R3, 8.50705917302346158658e+37, PT ;  /* 0x7e8000000300780b */ /* 0x000fc60003f64000 */
[----:B------:R-:W-:Y:S01]  /*1050*/  FADD R2, R2, 1 ;  /* 0x3f80000002027421 */ /* 0x000fe20000000000 */
[----:B------:R-:W-:Y:S02]  /*1060*/  FSETP.GT.AND P4, PT, R0, 8.50705917302346158658e+37, PT ;  /* 0x7e8000000000780b */ /* 0x000fe40003f84000 */
[----:B------:R-:W-:Y:S02]  /*1070*/  FSETP.GT.AND P5, PT, R26, 8.50705917302346158658e+37, PT ;  /* 0x7e8000001a00780b */ /* 0x000fe40003fa4000 */
[----:B------:R-:W-:-:S05]  /*1080*/  FSETP.GT.AND P2, PT, R2, 8.50705917302346158658e+37, PT ;  /* 0x7e8000000200780b */ /* 0x000fca0003f44000 */
[----:B------:R-:W-:-:S04]  /*1090*/  @P3 FMUL R3, R3, 0.25 ;  /* 0x3e80000003033820 */ /* 0x000fc80000400000 */
[----:B------:R-:W-:Y:S02]  /*10a0*/  @P4 FMUL R0, R0, 0.25 ;  /* 0x3e80000000004820 */ /* 0x000fe40000400000 */
[----:B------:R-:W-:Y:S02]  /*10b0*/  @P5 FMUL R26, R26, 0.25 ;  /* 0x3e8000001a1a5820 */ /* 0x000fe40000400000 */
[----:B------:R-:W-:Y:S01]  /*10c0*/  @P2 FMUL R2, R2, 0.25 ;  /* 0x3e80000002022820 */ /* 0x000fe20000400000 */
[----:B------:R-:W0:Y:S01]  /*10d0*/  MUFU.RCP R3, R3 ;  /* 0x0000000300037308 */ /* 0x000e220000001000 */
[----:B------:R-:W-:-:S07]  /*10e0*/  HFMA2.MMA R27, -RZ, RZ, 1.625, 0 ;  /* 0x3e800000ff1b7435 */ /* 0x000fce00000001ff */
[----:B------:R-:W1:Y:S08]  /*10f0*/  MUFU.RCP R0, R0 ;  /* 0x0000000000007308 */ /* 0x000e700000001000 */
[----:B------:R-:W2:Y:S01]  /*1100*/  MUFU.RCP R26, R26 ;  /* 0x0000001a001a7308 */ /* 0x000ea20000001000 */
[----:B------:R-:W-:-:S07]  /*1110*/  FSEL R4, R27, 1, P3 ;  /* 0x3f8000001b047808 */ /* 0x000fce0001800000 */
[----:B------:R-:W3:Y:S01]  /*1120*/  MUFU.RCP R2, R2 ;  /* 0x0000000200027308 */ /* 0x000ee20000001000 */
[C---:B------:R-:W-:Y:S02]  /*1130*/  FSEL R5, R27.reuse, 1, P2 ;  /* 0x3f8000001b057808 */ /* 0x040fe40001000000 */
[C---:B------:R-:W-:Y:S02]  /*1140*/  FSEL R25, R27.reuse, 1, P4 ;  /* 0x3f8000001b197808 */ /* 0x040fe40002000000 */
[----:B------:R-:W-:Y:S01]  /*1150*/  FSEL R27, R27, 1, P5 ;  /* 0x3f8000001b1b7808 */ /* 0x000fe20002800000 */
[----:B0-----:R-:W-:Y:S02]  /*1160*/  FMUL R3, R3, R4 ;  /* 0x0000000403037220 */ /* 0x001fe40000400000 */
[----:B-1----:R-:W-:Y:S02]  /*1170*/  FMUL R4, R0, R25 ;  /* 0x0000001900047220 */ /* 0x002fe40000400000 */
[----:B--2---:R-:W-:Y:S01]  /*1180*/  FMUL R0, R26, R27 ;  /* 0x0000001b1a007220 */ /* 0x004fe20000400000 */
[----:B------:R-:W-:Y:S01]  /*1190*/  SEL R15, R15, RZ, !P1 ;  /* 0x000000ff0f0f7207 */ /* 0x000fe20004800000 */
[----:B------:R-:W-:Y:S01]  /*11a0*/  FADD R26, -R3, 1 ;  /* 0x3f800000031a7421 */ /* 0x000fe20000000100 */
[----:B------:R-:W-:Y:S01]  /*11b0*/  SEL R13, R13, RZ, !P1 ;  /* 0x000000ff0d0d7207 */ /* 0x000fe20004800000 */
[----:B---3--:R-:W-:Y:S01]  /*11c0*/  FMUL R2, R2, R5 ;  /* 0x0000000502027220 */ /* 0x008fe20000400000 */
[----:B------:R-:W-:Y:S01]  /*11d0*/  SEL R5, R14, RZ, !P1 ;  /* 0x000000ff0e057207 */ /* 0x000fe20004800000 */
[----:B------:R-:W-:Y:S01]  /*11e0*/  FADD R14, -R0, 1 ;  /* 0x3f800000000e7421 */ /* 0x000fe20000000100 */
[----:B------:R-:W-:Y:S01]  /*11f0*/  SEL R12, R12, RZ, !P1 ;  /* 0x000000ff0c0c7207 */ /* 0x000fe20004800000 */
[----:B------:R-:W-:Y:S01]  /*1200*/  FADD R25, -R2, 1 ;  /* 0x3f80000002197421 */ /* 0x000fe20000000100 */
[----:B------:R-:W-:Y:S01]  /*1210*/  FMUL R26, R13, R26 ;  /* 0x0000001a0d1a7220 */ /* 0x000fe20000400000 */
[----:B------:R-:W-:Y:S01]  /*1220*/  FMUL R15, R15, R14 ;  /* 0x0000000e0f0f7220 */ /* 0x000fe20000400000 */
[----:B-----5:R-:W-:Y:S01]  /*1230*/  SEL R14, R16, RZ, !P1 ;  /* 0x000000ff100e7207 */ /* 0x020fe20004800000 */
[----:B------:R-:W-:Y:S01]  /*1240*/  FMUL R25, R12, R25 ;  /* 0x000000190c197220 */ /* 0x000fe20000400000 */
[----:B------:R-:W-:Y:S01]  /*1250*/  SEL R13, R17, RZ, !P1 ;  /* 0x000000ff110d7207 */ /* 0x000fe20004800000 */
[----:B------:R-:W-:Y:S01]  /*1260*/  FADD R24, -R4, 1 ;  /* 0x3f80000004187421 */ /* 0x000fe20000000100 */
[----:B------:R-:W-:Y:S01]  /*1270*/  SEL R18, R18, RZ, !P1 ;  /* 0x000000ff12127207 */ /* 0x000fe20004800000 */
[----:B------:R-:W-:Y:S01]  /*1280*/  FFMA R12, R14, R2, R25 ;  /* 0x000000020e0c7223 */ /* 0x000fe20000000019 */
[----:B------:R-:W-:Y:S01]  /*1290*/  FADD R2, RZ, R9 ;  /* 0x00000009ff027221 */ /* 0x000fe20000000000 */
[----:B------:R-:W-:Y:S01]  /*12a0*/  FMUL R5, R5, R24 ;  /* 0x0000001805057220 */ /* 0x000fe20000400000 */
[----:B------:R-:W-:Y:S01]  /*12b0*/  FFMA R13, R13, R3, R26 ;  /* 0x000000030d0d7223 */ /* 0x000fe2000000001a */
[----:B------:R-:W-:Y:S01]  /*12c0*/  FADD R9, RZ, R8 ;  /* 0x00000008ff097221 */ /* 0x000fe20000000000 */
[----:B------:R-:W-:Y:S01]  /*12d0*/  SEL R16, R19, RZ, !P1 ;  /* 0x000000ff13107207 */ /* 0x000fe20004800000 */
[----:B------:R-:W-:Y:S01]  /*12e0*/  FFMA R14, R18, R4, R5 ;  /* 0x00000004120e7223 */ /* 0x000fe20000000005 */
[----:B------:R-:W-:Y:S01]  /*12f0*/  FADD R3, R2, R13 ;  /* 0x0000000d02037221 */ /* 0x000fe20000000000 */
[----:B------:R-:W-:Y:S01]  /*1300*/  FADD R5, RZ, R10 ;  /* 0x0000000aff057221 */ /* 0x000fe20000000000 */
[----:B------:R-:W-:Y:S01]  /*1310*/  FADD R2, R9, R12 ;  /* 0x0000000c09027221 */ /* 0x000fe20000000000 */
[----:B------:R-:W-:Y:S01]  /*1320*/  FFMA R15, R16, R0, R15 ;  /* 0x00000000100f7223 */ /* 0x000fe2000000000f */
[----:B------:R-:W-:Y:S01]  /*1330*/  FADD R4, RZ, R11 ;  /* 0x0000000bff047221 */ /* 0x000fe20000000000 */
[----:B------:R-:W-:Y:S01]  /*1340*/  FADD R0, R5, R14 ;  /* 0x0000000e05007221 */ /* 0x000fe20000000000 */
[----:B------:R-:W-:-:S02]  /*1350*/  FSEL R3, R3, RZ, !P1 ;  /* 0x000000ff03037208 */ /* 0x000fc40004800000 */
[----:B------:R-:W-:Y:S01]  /*1360*/  FSEL R8, R2, RZ, !P1 ;  /* 0x000000ff02087208 */ /* 0x000fe20004800000 */
[----:B------:R-:W-:Y:S01]  /*1370*/  FADD R2, R4, R15 ;  /* 0x0000000f04027221 */ /* 0x000fe20000000000 */
[----:B------:R-:W-:-:S03]  /*1380*/  FSEL R5, R0, RZ, !P1 ;  /* 0x000000ff00057208 */ /* 0x000fc60004800000 */
[----:B------:R-:W-:Y:S01]  /*1390*/  FADD R0, R3, R8 ;  /* 0x0000000803007221 */ /* 0x000fe20000000000 */
[----:B------:R-:W-:-:S03]  /*13a0*/  FSEL R3, R2, RZ, !P1 ;  /* 0x000000ff02037208 */ /* 0x000fc60004800000 */
[----:B------:R-:W-:-:S04]  /*13b0*/  FADD R0, R5, R0 ;  /* 0x0000000005007221 */ /* 0x000fc80000000000 */
[----:B------:R-:W-:-:S05]  /*13c0*/  FADD R0, R3, R0 ;  /* 0x0000000003007221 */ /* 0x000fca0000000000 */
[----:B------:R-:W0:Y:S02]  /*13d0*/  SHFL.BFLY PT, R3, R0, 0x10, 0x1f ;  /* 0x0e001f0000037f89 */ /* 0x000e2400000e0000 */
[----:B0-----:R-:W-:-:S05]  /*13e0*/  FADD R3, R0, R3 ;  /* 0x0000000300037221 */ /* 0x001fca0000000000 */
[----:B------:R-:W0:Y:S02]  /*13f0*/  SHFL.BFLY PT, R2, R3, 0x8, 0x1f ;  /* 0x0d001f0003027f89 */ /* 0x000e2400000e0000 */
[----:B0-----:R-:W-:-:S05]  /*1400*/  FADD R2, R3, R2 ;  /* 0x0000000203027221 */ /* 0x001fca0000000000 */
[----:B------:R-:W0:Y:S02]  /*1410*/  SHFL.BFLY PT, R5, R2, 0x4, 0x1f ;  /* 0x0c801f0002057f89 */ /* 0x000e2400000e0000 */
[----:B0-----:R-:W-:-:S05]  /*1420*/  FADD R5, R2, R5 ;  /* 0x0000000502057221 */ /* 0x001fca0000000000 */
[----:B------:R-:W0:Y:S01]  /*1430*/  SHFL.BFLY PT, R4, R5, 0x2, 0x1f ;  /* 0x0c401f0005047f89 */ /* 0x000e2200000e0000 */
[----:B------:R-:W-:Y:S01]  /*1440*/  LOP3.LUT P2, RZ, R37, 0x1f, RZ, 0xc0, !PT ;  /* 0x0000001f25ff7812 */ /* 0x000fe2000784c0ff */
[----:B0-----:R-:W-:-:S05]  /*1450*/  FADD R4, R5, R4 ;  /* 0x0000000405047221 */ /* 0x001fca0000000000 */
[----:B------:R-:W0:Y:S01]  /*1460*/  SHFL.BFLY PT, R9, R4, 0x1, 0x1f ;  /* 0x0c201f0004097f89 */ /* 0x000e2200000e0000 */
[----:B------:R-:W-:Y:S01]  /*1470*/  UMOV UR4, 0x400 ;  /* 0x0000040000047882 */ /* 0x000fe20000000000 */
[----:B------:R-:W-:Y:S01]  /*1480*/  SHF.R.U32.HI R0, RZ, 0x3, R37 ;  /* 0x00000003ff007819 */ /* 0x000fe20000011625 */
[----:B------:R-:W-:-:S03]  /*1490*/  UPRMT UR4, UR5, 0x654, UR4 ;  /* 0x0000065405047896 */ /* 0x000fc60008000004 */
[----:B------:R-:W-:Y:S01]  /*14a0*/  LOP3.LUT R0, R0, 0x3c, RZ, 0xc0, !PT ;  /* 0x0000003c00007812 */ /* 0x000fe200078ec0ff */
[----:B------:R-:W-:Y:S04]  /*14b0*/  @!P1 STG.E.128 desc[UR6][R6.64+0x2000], R20 ;  /* 0x0020001406009986 */ /* 0x000fe8000c101d06 */
[----:B------:R-:W-:Y:S01]  /*14c0*/  @!P1 STG.E.128 desc[UR6][R28.64+0x2000], R12 ;  /* 0x0020000c1c009986 */ /* 0x000fe2000c101d06 */
[----:B0-----:R-:W-:-:S05]  /*14d0*/  FADD R9, R4, R9 ;  /* 0x0000000904097221 */ /* 0x001fca0000000000 */
[----:B------:R-:W-:Y:S01]  /*14e0*/  @!P2 STS [R0+UR4], R9 ;  /* 0x000000090000a988 */ /* 0x000fe20008000804 */
[----:B------:R-:W-:Y:S01]  /*14f0*/  BAR.SYNC.DEFER_BLOCKING 0x0 ;  /* 0x0000000000007b1d */ /* 0x000fe20000010000 */
[C---:B------:R-:W-:Y:S02]  /*1500*/  ISETP.GE.AND P3, PT, R37.reuse, 0x10, PT ;  /* 0x000000102500780c */ /* 0x040fe40003f66270 */
[----:B------:R-:W-:-:S11]  /*1510*/  SHF.L.U32 R33, R37, 0x2, RZ ;  /* 0x0000000225217819 */ /* 0x000fd600000006ff */
[----:B------:R-:W0:Y:S04]  /*1520*/  @!P3 LDS R35, [R33+UR4] ;  /* 0x000000042123b984 */ /* 0x000e280008000800 */
[----:B0-----:R-:W0:Y:S02]  /*1530*/  SHFL.BFLY PT, R2, R35, 0x8, 0x1f ;  /* 0x0d001f0023027f89 */ /* 0x001e2400000e0000 */
[----:B0-----:R-:W-:-:S05]  /*1540*/  FADD R2, R35, R2 ;  /* 0x0000000223027221 */ /* 0x001fca0000000000 */
[----:B------:R-:W0:Y:S02]  /*1550*/  SHFL.BFLY PT, R3, R2, 0x4, 0x1f ;  /* 0x0c801f0002037f89 */ /* 0x000e2400000e0000 */
[----:B0-----:R-:W-:-:S05]  /*1560*/  FADD R4, R2, R3 ;  /* 0x0000000302047221 */ /* 0x001fca0000000000 */
[----:B------:R-:W0:Y:S01]  /*1570*/  SHFL.BFLY PT, R3, R4, 0x2, 0x1f ;  /* 0x0c401f0004037f89 */ /* 0x000e2200000e0000 */
[----:B------:R-:W-:Y:S01]  /*1580*/  LOP3.LUT P1, RZ, R37, 0xf, RZ, 0xc0, !PT ;  /* 0x0000000f25ff7812 */ /* 0x000fe2000782c0ff */
[----:B0-----:R-:W-:-:S03]  /*1590*/  FADD R5, R4, R3 ;  /* 0x0000000304057221 */ /* 0x001fc60000000000 */
[----:B------:R-:W-:Y:S01]  /*15a0*/  ISETP.LT.AND P1, PT, R37, 0x10, !P1 ;  /* 0x000000102500780c */ /* 0x000fe20004f21270 */
[----:B------:R-:W0:Y:S01]  /*15b0*/  LDC.64 R2, c[0x0][0x228] ;  /* 0x00008a00ff027b82 */ /* 0x000e220000000a00 */
[----:B------:R-:W1:Y:S02]  /*15c0*/  SHFL.BFLY PT, R6, R5, 0x1, 0x1f ;  /* 0x0c201f0005067f89 */ /* 0x000e6400000e0000 */
[----:B-1----:R-:W-:-:S09]  /*15d0*/  FADD R6, R5, R6 ;  /* 0x0000000605067221 */ /* 0x002fd20000000000 */
[----:B------:R1:W-:Y:S01]  /*15e0*/  @P1 STS [R33+UR4], R6 ;  /* 0x0000000621001988 */ /* 0x0003e20008000804 */
[----:B------:R-:W-:Y:S06]  /*15f0*/  BAR.SYNC.DEFER_BLOCKING 0x0 ;  /* 0x0000000000007b1d */ /* 0x000fec0000010000 */
[----:B------:R-:W2:Y:S01]  /*1600*/  LDS R0, [UR4] ;  /* 0x00000004ff007984 */ /* 0x000ea20008000800 */
[----:B0-----:R-:W-:Y:S01]  /*1610*/  IMAD.WIDE R36, R36, 0x4, R2 ;  /* 0x0000000424247825 */ /* 0x001fe200078e0202 */
[----:B------:R-:W-:Y:S06]  /*1620*/  BAR.SYNC.DEFER_BLOCKING 0x0 ;  /* 0x0000000000007b1d */ /* 0x000fec0000010000 */
[----:B-1----:R-:W-:Y:S05]  /*1630*/  @!P0 EXIT ;  /* 0x000000000000894d */ /* 0x002fea0003800000 */
[----:B--2---:R-:W-:-:S05]  /*1640*/  FMUL R3, R0, 0.000244140625 ;  /* 0x3980000000037820 */ /* 0x004fca0000400000 */
[----:B------:R-:W-:Y:S01]  /*1650*/  STG.E desc[UR6][R36.64], R3 ;  /* 0x0000000324007986 */ /* 0x000fe2000c101906 */
[----:B------:R-:W-:Y:S05]  /*1660*/  EXIT ;  /* 0x000000000000794d */ /* 0x000fea0003800000 */
.L_x_0:
[----:B------:R-:W-:-:S00]  /*1670*/  BRA `(.L_x_0) ;  /* 0xfffffffc00fc7947 */ /* 0x000fc0000383ffff */
[----:B------:R-:W-:-:S00]  /*1680*/  NOP ;  /* 0x0000000000007918 */ /* 0x000fc00000000000 */
[----:B------:R-:W-:-:S00]  /*1690*/  NOP ;  /* 0x0000000000007918 */ /* 0x000fc00000000000 */
[----:B------:R-:W-:-:S00]  /*16a0*/  NOP ;  /* 0x0000000000007918 */ /* 0x000fc00000000000 */
[----:B------:R-:W-:-:S00]  /*16b0*/  NOP ;  /* 0x0000000000007918 */ /* 0x000fc00000000000 */
[----:B------:R-:W-:-:S00]  /*16c0*/  NOP ;  /* 0x0000000000007918 */ /* 0x000fc00000000000 */
[----:B------:R-:W-:-:S00]  /*16d0*/  NOP ;  /* 0x0000000000007918 */ /* 0x000fc00000000000 */
[----:B------:R-:W-:-:S00]  /*16e0*/  NOP ;  /* 0x0000000000007918 */ /* 0x000fc00000000000 */
[----:B------:R-:W-:-:S00]  /*16f0*/  NOP ;  /* 0x0000000000007918 */ /* 0x000fc00000000000 */
.L_x_1:


//--------------------- .nv.global.init           --------------------------
	.section	.nv.global.init,"aw",@progbits
.nv.global.init:
	.type		_$_str,@object
	.size		_$_str,(_$_str_$_2 - _$_str)
_$_str:
        /*0000*/ 	.byte	0x5f, 0x5f, 0x43, 0x55, 0x44, 0x41, 0x5f, 0x46, 0x54, 0x5a, 0x00
	.type		_$_str_$_2,@object
	.size		_$_str_$_2,(.L_1 - _$_str_$_2)
_$_str_$_2:
        /*000b*/ 	.byte	0x5f, 0x5f, 0x43, 0x55, 0x44, 0x41, 0x5f, 0x50, 0x52, 0x45, 0x43, 0x5f, 0x53, 0x51, 0x52, 0x54
        /*001b*/ 	.byte	0x00
.L_1:


//--------------------- .nv.shared.triton_red_fused__native_batch_norm_legit_no_training_add_convolution_mean_mul_rsub_sigmoid_3 --------------------------
	.section	.nv.shared.triton_red_fused__native_batch_norm_legit_no_training_add_convolution_mean_mul_rsub_sigmoid_3,"aw",@nobits
	.sectionflags	@""
	.align	16
	.zero		1024


//--------------------- .nv.constant0.triton_red_fused__native_batch_norm_legit_no_training_add_convolution_mean_mul_rsub_sigmoid_3 --------------------------
	.section	.nv.constant0.triton_red_fused__native_batch_norm_legit_no_training_add_convolution_mean_mul_rsub_sigmoid_3,"a",@progbits
	.sectionflags	@""
	.align	4
.nv.constant0.triton_red_fused__native_batch_norm_legit_no_training_add_convolution_mean_mul_rsub_sigmoid_3:
	.zero		664
